//
// Generated by NVIDIA NVVM Compiler
//
// Compiler Build ID: CL-36424714
// Cuda compilation tools, release 13.0, V13.0.88
// Based on NVVM 20.0.0
//

.version 9.0
.target sm_100
.address_size 64

	// .globl	_Z12apply_kernel7MscDataPKfPf

.visible .entry _Z12apply_kernel7MscDataPKfPf(
	.param .align 4 .b8 _Z12apply_kernel7MscDataPKfPf_param_0[8],
	.param .u64 .ptr .align 1 _Z12apply_kernel7MscDataPKfPf_param_1,
	.param .u64 .ptr .align 1 _Z12apply_kernel7MscDataPKfPf_param_2
)
{
	.reg .b32 	%r<2>;
	.reg .b32 	%f<5>;
	.reg .b64 	%rd<8>;

	ld.param.f32 	%f1, [_Z12apply_kernel7MscDataPKfPf_param_0+4];
	ld.param.f32 	%f2, [_Z12apply_kernel7MscDataPKfPf_param_0];
	ld.param.u64 	%rd1, [_Z12apply_kernel7MscDataPKfPf_param_1];
	ld.param.u64 	%rd2, [_Z12apply_kernel7MscDataPKfPf_param_2];
	cvta.to.global.u64 	%rd3, %rd2;
	cvta.to.global.u64 	%rd4, %rd1;
	mov.u32 	%r1, %tid.x;
	mul.wide.u32 	%rd5, %r1, 4;
	add.s64 	%rd6, %rd4, %rd5;
	ld.global.nc.f32 	%f3, [%rd6];
	add.s64 	%rd7, %rd3, %rd5;
	fma.rn.f32 	%f4, %f2, %f3, %f1;
	st.global.f32 	[%rd7], %f4;
	ret;

}


// ===== COMPILED SASS (sm_100) =====

	.target	sm_100

	.elftype	@"ET_EXEC"


//--------------------- .note.nv.tkinfo           --------------------------
	.section	.note.nv.tkinfo,"",@"SHT_NOTE"
	.sectionflags	@"SHF_NOTE_NV_TKINFO"
	.tkinfo
        /*0018*/ 	.word	0x00000002
        /*0030*/ 	.string	""
        /*0030*/ 	.string	"ptxas"
        /*0030*/ 	.string	"Cuda compilation tools, release 13.0, V13.0.88"
        /*0030*/ 	.string	"Build cuda_13.0.r13.0/compiler.36424714_0"
        /*0030*/ 	.string	"-arch sm_100 -m 64 "



//--------------------- .note.nv.cuinfo           --------------------------
	.section	.note.nv.cuinfo,"",@"SHT_NOTE"
	.sectionflags	@"SHF_NOTE_NV_CUINFO"
        /*0018*/ 	.short	0x0002
        /*001a*/ 	.short	0x0064
        /*001c*/ 	.short	0x0082
	.zero		2


//--------------------- .nv.info                  --------------------------
	.section	.nv.info,"",@"SHT_CUDA_INFO"
	.align	4


	//----- nvinfo : EIATTR_REGCOUNT
	.align		4
        /*0000*/ 	.byte	0x04, 0x2f
        /*0002*/ 	.short	(.L_1 - .L_0)
	.align		4
.L_0:
        /*0004*/ 	.word	index@(_Z12apply_kernel7MscDataPKfPf)
        /*0008*/ 	.word	0x0000000c


	//----- nvinfo : EIATTR_FRAME_SIZE
	.align		4
.L_1:
        /*000c*/ 	.byte	0x04, 0x11
        /*000e*/ 	.short	(.L_3 - .L_2)
	.align		4
.L_2:
        /*0010*/ 	.word	index@(_Z12apply_kernel7MscDataPKfPf)
        /*0014*/ 	.word	0x00000000


	//----- nvinfo : EIATTR_MIN_STACK_SIZE
	.align		4
.L_3:
        /*0018*/ 	.byte	0x04, 0x12
        /*001a*/ 	.short	(.L_5 - .L_4)
	.align		4
.L_4:
        /*001c*/ 	.word	index@(_Z12apply_kernel7MscDataPKfPf)
        /*0020*/ 	.word	0x00000000
.L_5:


//--------------------- .nv.compat                --------------------------
	.section	.nv.compat,"",@"SHT_CUDA_COMPAT_INFO"
	.align	4
        /*0000*/ 	.byte	0x02, 0x09, 0x00, 0x00, 0x02, 0x02, 0x01, 0x00, 0x02, 0x05, 0x05, 0x00, 0x03, 0x07, 0x01, 0x01
        /*0010*/ 	.byte	0x02, 0x03, 0x00, 0x00, 0x02, 0x06, 0x01, 0x00, 0x04, 0x0b, 0x08, 0x00, 0x09, 0x00, 0x00, 0x00
        /*0020*/ 	.byte	0x00, 0x00, 0x00, 0x00


//--------------------- .nv.info._Z12apply_kernel7MscDataPKfPf --------------------------
	.section	.nv.info._Z12apply_kernel7MscDataPKfPf,"",@"SHT_CUDA_INFO"
	.sectionflags	@""
	.align	4


	//----- nvinfo : EIATTR_CUDA_API_VERSION
	.align		4
        /*0000*/ 	.byte	0x04, 0x37
        /*0002*/ 	.short	(.L_7 - .L_6)
.L_6:
        /*0004*/ 	.word	0x00000082


	//----- nvinfo : EIATTR_KPARAM_INFO
	.align		4
.L_7:
        /*0008*/ 	.byte	0x04, 0x17
        /*000a*/ 	.short	(.L_9 - .L_8)
.L_8:
        /*000c*/ 	.word	0x00000000
        /*0010*/ 	.short	0x0002
        /*0012*/ 	.short	0x0010
        /*0014*/ 	.byte	0x00, 0xf5, 0x21, 0x00


	//----- nvinfo : EIATTR_KPARAM_INFO
	.align		4
.L_9:
        /*0018*/ 	.byte	0x04, 0x17
        /*001a*/ 	.short	(.L_11 - .L_10)
.L_10:
        /*001c*/ 	.word	0x00000000
        /*0020*/ 	.short	0x0001
        /*0022*/ 	.short	0x0008
        /*0024*/ 	.byte	0x00, 0xf5, 0x21, 0x00


	//----- nvinfo : EIATTR_KPARAM_INFO
	.align		4
.L_11:
        /*0028*/ 	.byte	0x04, 0x17
        /*002a*/ 	.short	(.L_13 - .L_12)
.L_12:
        /*002c*/ 	.word	0x00000000
        /*0030*/ 	.short	0x0000
        /*0032*/ 	.short	0x0000
        /*0034*/ 	.byte	0x00, 0xf0, 0x21, 0x00


	//----- nvinfo : EIATTR_SPARSE_MMA_MASK
	.align		4
.L_13:
        /*0038*/ 	.byte	0x03, 0x50
        /*003a*/ 	.short	0x0000


	//----- nvinfo : EIATTR_MAXREG_COUNT
	.align		4
        /*003c*/ 	.byte	0x03, 0x1b
        /*003e*/ 	.short	0x00ff


	//----- nvinfo : EIATTR_MERCURY_ISA_VERSION
	.align		4
        /*0040*/ 	.byte	0x03, 0x5f
        /*0042*/ 	.short	0x0101


	//----- nvinfo : EIATTR_VRC_CTA_INIT_COUNT
	.align		4
        /*0044*/ 	.byte	0x02, 0x4a
	.zero		1
	.zero		1


	//----- nvinfo : EIATTR_EXIT_INSTR_OFFSETS
	.align		4
        /*0048*/ 	.byte	0x04, 0x1c
        /*004a*/ 	.short	(.L_15 - .L_14)


	//   ....[0]....
.L_14:
        /*004c*/ 	.word	0x000000b0


	//----- nvinfo : EIATTR_CBANK_PARAM_SIZE
	.align		4
.L_15:
        /*0050*/ 	.byte	0x03, 0x19
        /*0052*/ 	.short	0x0018


	//----- nvinfo : EIATTR_PARAM_CBANK
	.align		4
        /*0054*/ 	.byte	0x04, 0x0a
        /*0056*/ 	.short	(.L_17 - .L_16)
	.align		4
.L_16:
        /*0058*/ 	.word	index@(.nv.constant0._Z12apply_kernel7MscDataPKfPf)
        /*005c*/ 	.short	0x0380
        /*005e*/ 	.short	0x0018


	//----- nvinfo : EIATTR_SW_WAR
	.align		4
.L_17:
        /*0060*/ 	.byte	0x04, 0x36
        /*0062*/ 	.short	(.L_19 - .L_18)
.L_18:
        /*0064*/ 	.word	0x00000008
.L_19:


//--------------------- .nv.callgraph             --------------------------
	.section	.nv.callgraph,"",@"SHT_CUDA_CALLGRAPH"
	.align	4
	.sectionentsize	8
	.align		4
        /*0000*/ 	.word	0x00000000
	.align		4
        /*0004*/ 	.word	0xffffffff
	.align		4
        /*0008*/ 	.word	0x00000000
	.align		4
        /*000c*/ 	.word	0xfffffffe
	.align		4
        /*0010*/ 	.word	0x00000000
	.align		4
        /*0014*/ 	.word	0xfffffffd
	.align		4
        /*0018*/ 	.word	0x00000000
	.align		4
        /*001c*/ 	.word	0xfffffffc


//--------------------- .text._Z12apply_kernel7MscDataPKfPf --------------------------
	.section	.text._Z12apply_kernel7MscDataPKfPf,"ax",@progbits
	.align	128
        .global         _Z12apply_kernel7MscDataPKfPf
        .type           _Z12apply_kernel7MscDataPKfPf,@function
        .size           _Z12apply_kernel7MscDataPKfPf,(.L_x_1 - _Z12apply_kernel7MscDataPKfPf)
        .other          _Z12apply_kernel7MscDataPKfPf,@"STO_CUDA_ENTRY STV_DEFAULT"
_Z12apply_kernel7MscDataPKfPf:
.text._Z12apply_kernel7MscDataPKfPf:
[----:B------:R-:W-:Y:S01]  /*0000*/  LDC R1, c[0x0][0x37c] ;  /* 0x0000df00ff017b82 */ /* 0x000fe20000000800 */
[----:B------:R-:W0:Y:S07]  /*0010*/  S2R R7, SR_TID.X ;  /* 0x0000000000077919 */ /* 0x000e2e0000002100 */
[----:B------:R-:W0:Y:S01]  /*0020*/  LDC.64 R2, c[0x0][0x388] ;  /* 0x0000e200ff027b82 */ /* 0x000e220000000a00 */
[----:B------:R-:W1:Y:S07]  /*0030*/  LDCU.64 UR4, c[0x0][0x358] ;  /* 0x00006b00ff0477ac */ /* 0x000e6e0008000a00 */
[----:B------:R-:W2:Y:S08]  /*0040*/  LDC.64 R4, c[0x0][0x390] ;  /* 0x0000e400ff047b82 */ /* 0x000eb00000000a00 */
[----:B------:R-:W3:Y:S01]  /*0050*/  LDC.64 R8, c[0x0][0x380] ;  /* 0x0000e000ff087b82 */ /* 0x000ee20000000a00 */
[----:B0-----:R-:W-:-:S06]  /*0060*/  IMAD.WIDE.U32 R2, R7, 0x4, R2 ;  /* 0x0000000407027825 */ /* 0x001fcc00078e0002 */
[----:B-1----:R-:W3:Y:S01]  /*0070*/  LDG.E.CONSTANT R2, desc[UR4][R2.64] ;  /* 0x0000000402027981 */ /* 0x002ee2000c1e9900 */
[----:B--2---:R-:W-:-:S04]  /*0080*/  IMAD.WIDE.U32 R4, R7, 0x4, R4 ;  /* 0x0000000407047825 */ /* 0x004fc800078e0004 */
[----:B---3--:R-:W-:-:S05]  /*0090*/  FFMA R7, R2, R8, R9 ;  /* 0x0000000802077223 */ /* 0x008fca0000000009 */
[----:B------:R-:W-:Y:S01]  /*00a0*/  STG.E desc[UR4][R4.64], R7 ;  /* 0x0000000704007986 */ /* 0x000fe2000c101904 */
[----:B------:R-:W-:Y:S05]  /*00b0*/  EXIT ;  /* 0x000000000000794d */ /* 0x000fea0003800000 */
.L_x_0:
[----:B------:R-:W-:-:S00]  /*00c0*/  BRA `(.L_x_0) ;  /* 0xfffffffc00fc7947 */ /* 0x000fc0000383ffff */
[----:B------:R-:W-:-:S00]  /*00d0*/  NOP ;  /* 0x0000000000007918 */ /* 0x000fc00000000000 */
        /* <DEDUP_REMOVED lines=10> */
.L_x_1:


//--------------------- .nv.shared.reserved.0     --------------------------
	.section	.nv.shared.reserved.0,"aw",@nobits
	.weak		__nv_reservedSMEM_offset_0_alias
	.size		__nv_reservedSMEM_offset_0_alias, 0, 64
	.other		__nv_reservedSMEM_offset_0_alias,@"STO_CUDA_RESERVED_SHARED STV_DEFAULT"
__nv_reservedSMEM_offset_0_alias:
	.zero		0
	.zero		64


//--------------------- .nv.constant0._Z12apply_kernel7MscDataPKfPf --------------------------
	.section	.nv.constant0._Z12apply_kernel7MscDataPKfPf,"a",@progbits
	.sectionflags	@""
	.align	4
.nv.constant0._Z12apply_kernel7MscDataPKfPf:
	.zero		920


//--------------------- SYMBOLS --------------------------

	.type		.nv.reservedSmem.offset0,@object
	.size		.nv.reservedSmem.offset0,0x4
